	.headerflags	@"EF_CUDA_TEXMODE_UNIFIED EF_CUDA_64BIT_ADDRESS EF_CUDA_ACCELERATORS EF_CUDA_SM90 EF_CUDA_VIRTUAL_SM(EF_CUDA_SM90)"
	.elftype	@"ET_EXEC"


//--------------------- .nv.info                  --------------------------
	.section	.nv.info,"",@"SHT_CUDA_INFO"
	.align	4


	//----- nvinfo : EIATTR_REGCOUNT
	.align		4
        /*0000*/ 	.byte	0x04, 0x2f
        /*0002*/ 	.short	(.L_1 - .L_0)
	.align		4
.L_0:
        /*0004*/ 	.word	index@(triton_per_fused_mean_0)
        /*0008*/ 	.word	0x0000000e


	//----- nvinfo : EIATTR_MIN_STACK_SIZE
	.align		4
.L_1:
        /*000c*/ 	.byte	0x04, 0x12
        /*000e*/ 	.short	(.L_3 - .L_2)
	.align		4
.L_2:
        /*0010*/ 	.word	index@(triton_per_fused_mean_0)
        /*0014*/ 	.word	0x00000000


	//----- nvinfo : EIATTR_FRAME_SIZE
	.align		4
.L_3:
        /*0018*/ 	.byte	0x04, 0x11
        /*001a*/ 	.short	(.L_5 - .L_4)
	.align		4
.L_4:
        /*001c*/ 	.word	index@(triton_per_fused_mean_0)
        /*0020*/ 	.word	0x00000000


	//----- nvinfo : EIATTR_MIN_STACK_SIZE
	.align		4
.L_5:
        /*0024*/ 	.byte	0x04, 0x12
        /*0026*/ 	.short	(.L_7 - .L_6)
	.align		4
.L_6:
        /*0028*/ 	.word	index@(triton_per_fused_mean_0)
        /*002c*/ 	.word	0x00000000
.L_7:


//--------------------- .nv.info.triton_per_fused_mean_0 --------------------------
	.section	.nv.info.triton_per_fused_mean_0,"",@"SHT_CUDA_INFO"
	.sectionflags	@""
	.align	4


	//----- nvinfo : EIATTR_CUDA_API_VERSION
	.align		4
        /*0000*/ 	.byte	0x04, 0x37
        /*0002*/ 	.short	(.L_9 - .L_8)
.L_8:
        /*0004*/ 	.word	0x0000007c


	//----- nvinfo : EIATTR_KPARAM_INFO
	.align		4
.L_9:
        /*0008*/ 	.byte	0x04, 0x17
        /*000a*/ 	.short	(.L_11 - .L_10)
.L_10:
        /*000c*/ 	.word	0x00000000
        /*0010*/ 	.short	0x0003
        /*0012*/ 	.short	0x0014
        /*0014*/ 	.byte	0x00, 0xf0, 0x11, 0x00


	//----- nvinfo : EIATTR_KPARAM_INFO
	.align		4
.L_11:
        /*0018*/ 	.byte	0x04, 0x17
        /*001a*/ 	.short	(.L_13 - .L_12)
.L_12:
        /*001c*/ 	.word	0x00000000
        /*0020*/ 	.short	0x0002
        /*0022*/ 	.short	0x0010
        /*0024*/ 	.byte	0x00, 0xf0, 0x11, 0x00


	//----- nvinfo : EIATTR_KPARAM_INFO
	.align		4
.L_13:
        /*0028*/ 	.byte	0x04, 0x17
        /*002a*/ 	.short	(.L_15 - .L_14)
.L_14:
        /*002c*/ 	.word	0x00000000
        /*0030*/ 	.short	0x0001
        /*0032*/ 	.short	0x0008
        /*0034*/ 	.byte	0x00, 0xf4, 0x21, 0x00


	//----- nvinfo : EIATTR_KPARAM_INFO
	.align		4
.L_15:
        /*0038*/ 	.byte	0x04, 0x17
        /*003a*/ 	.short	(.L_17 - .L_16)
.L_16:
        /*003c*/ 	.word	0x00000000
        /*0040*/ 	.short	0x0000
        /*0042*/ 	.short	0x0000
        /*0044*/ 	.byte	0x00, 0xf4, 0x21, 0x00


	//----- nvinfo : EIATTR_SPARSE_MMA_MASK
	.align		4
.L_17:
        /*0048*/ 	.byte	0x03, 0x50
        /*004a*/ 	.short	0x0000


	//----- nvinfo : EIATTR_MAXREG_COUNT
	.align		4
        /*004c*/ 	.byte	0x03, 0x1b
        /*004e*/ 	.short	0x00ff


	//----- nvinfo : EIATTR_COOP_GROUP_MASK_REGIDS
	.align		4
        /*0050*/ 	.byte	0x04, 0x29
        /*0052*/ 	.short	(.L_19 - .L_18)


	//   ....[0]....
.L_18:
        /*0054*/ 	.word	0xffffffff


	//   ....[1]....
        /*0058*/ 	.word	0xffffffff


	//   ....[2]....
        /*005c*/ 	.word	0xffffffff


	//   ....[3]....
        /*0060*/ 	.word	0xffffffff


	//----- nvinfo : EIATTR_COOP_GROUP_INSTR_OFFSETS
	.align		4
.L_19:
        /*0064*/ 	.byte	0x04, 0x28
        /*0066*/ 	.short	(.L_21 - .L_20)


	//   ....[0]....
.L_20:
        /*0068*/ 	.word	0x000000e0


	//   ....[1]....
        /*006c*/ 	.word	0x00000110


	//   ....[2]....
        /*0070*/ 	.word	0x00000130


	//   ....[3]....
        /*0074*/ 	.word	0x00000160


	//----- nvinfo : EIATTR_EXIT_INSTR_OFFSETS
	.align		4
.L_21:
        /*0078*/ 	.byte	0x04, 0x1c
        /*007a*/ 	.short	(.L_23 - .L_22)


	//   ....[0]....
.L_22:
        /*007c*/ 	.word	0x00000190


	//   ....[1]....
        /*0080*/ 	.word	0x000001b0


	//----- nvinfo : EIATTR_REQNTID
	.align		4
.L_23:
        /*0084*/ 	.byte	0x04, 0x10
        /*0086*/ 	.short	(.L_25 - .L_24)
.L_24:
        /*0088*/ 	.word	0x00000040
        /*008c*/ 	.word	0x00000001
        /*0090*/ 	.word	0x00000001


	//----- nvinfo : EIATTR_CBANK_PARAM_SIZE
	.align		4
.L_25:
        /*0094*/ 	.byte	0x03, 0x19
        /*0096*/ 	.short	0x0018


	//----- nvinfo : EIATTR_PARAM_CBANK
	.align		4
        /*0098*/ 	.byte	0x04, 0x0a
        /*009a*/ 	.short	(.L_27 - .L_26)
	.align		4
.L_26:
        /*009c*/ 	.word	index@(.nv.constant0.triton_per_fused_mean_0)
        /*00a0*/ 	.short	0x0210
        /*00a2*/ 	.short	0x0018


	//----- nvinfo : EIATTR_SW_WAR
	.align		4
.L_27:
        /*00a4*/ 	.byte	0x04, 0x36
        /*00a6*/ 	.short	(.L_29 - .L_28)
.L_28:
        /*00a8*/ 	.word	0x00000008
.L_29:


//--------------------- .nv.callgraph             --------------------------
	.section	.nv.callgraph,"",@"SHT_CUDA_CALLGRAPH"
	.align	4
	.sectionentsize	8
	.align		4
        /*0000*/ 	.word	0x00000000
	.align		4
        /*0004*/ 	.word	0xffffffff
	.align		4
        /*0008*/ 	.word	0x00000000
	.align		4
        /*000c*/ 	.word	0xfffffffe
	.align		4
        /*0010*/ 	.word	0x00000000
	.align		4
        /*0014*/ 	.word	0xfffffffd
	.align		4
        /*0018*/ 	.word	0x00000000
	.align		4
        /*001c*/ 	.word	0xfffffffc


//--------------------- .text.triton_per_fused_mean_0 --------------------------
	.section	.text.triton_per_fused_mean_0,"ax",@progbits
	.align	128
        .global         triton_per_fused_mean_0
        .type           triton_per_fused_mean_0,@function
        .size           triton_per_fused_mean_0,(.L_x_1 - triton_per_fused_mean_0)
        .other          triton_per_fused_mean_0,@"STO_CUDA_ENTRY STV_DEFAULT"
triton_per_fused_mean_0:
.text.triton_per_fused_mean_0:
[----:B------:R-:W0:Y:S02]  /*0000*/  LDC R1, c[0x0][0x28] ;  /* 0x00000a00ff017b82 */ /* 0x000e240000000800 */
[----:B------:R-:W1:Y:S01]  /*0010*/  S2R R10, SR_TID.X ;  /* 0x00000000000a7919 */ /* 0x000e620000002100 */
[----:B------:R-:W2:Y:S01]  /*0020*/  LDC.64 R2, c[0x0][0x210] ;  /* 0x00008400ff027b82 */ /* 0x000ea20000000a00 */
[----:B------:R-:W-:Y:S01]  /*0030*/  ULDC.64 UR4, c[0x0][0x208] ;  /* 0x0000820000047ab9 */ /* 0x000fe20000000a00 */
[----:B------:R-:W3:Y:S01]  /*0040*/  S2R R11, SR_CTAID.X ;  /* 0x00000000000b7919 */ /* 0x000ee20000002500 */
[----:B-1----:R-:W-:Y:S02]  /*0050*/  LOP3.LUT R0, R10, 0xf, RZ, 0xc0, !PT ;  /* 0x0000000f0a007812 */ /* 0x002fe400078ec0ff */
[C---:B---3--:R-:W-:Y:S02]  /*0060*/  ISETP.GE.AND P0, PT, R11.reuse, 0x10, PT ;  /* 0x000000100b00780c */ /* 0x048fe40003f06270 */
[----:B------:R-:W-:Y:S01]  /*0070*/  LEA R5, R11, R0, 0x4 ;  /* 0x000000000b057211 */ /* 0x000fe200078e20ff */
[----:B------:R-:W-:-:S04]  /*0080*/  HFMA2.MMA R0, -RZ, RZ, 0, 0 ;  /* 0x00000000ff007435 */ /* 0x000fc800000001ff */
[----:B--2---:R-:W-:-:S06]  /*0090*/  IMAD.WIDE R2, R5, 0x4, R2 ;  /* 0x0000000405027825 */ /* 0x004fcc00078e0202 */
[----:B------:R-:W2:Y:S02]  /*00a0*/  @!P0 LDG.E R0, desc[UR4][R2.64] ;  /* 0x0000000402008981 */ /* 0x000ea4000c1e1900 */
[----:B--2---:R-:W-:-:S04]  /*00b0*/  SEL R0, R0, RZ, !P0 ;  /* 0x000000ff00007207 */ /* 0x004fc80004000000 */
[----:B------:R-:W-:Y:S02]  /*00c0*/  FSEL R0, R0, RZ, !P0 ;  /* 0x000000ff00007208 */ /* 0x000fe40004000000 */
[----:B------:R-:W-:-:S03]  /*00d0*/  LOP3.LUT P0, RZ, R10, 0x3f, RZ, 0xc0, !PT ;  /* 0x0000003f0aff7812 */ /* 0x000fc6000780c0ff */
[----:B------:R-:W1:Y:S01]  /*00e0*/  SHFL.BFLY PT, R5, R0, 0x8, 0x1f ;  /* 0x0d001f0000057f89 */ /* 0x000e6200000e0000 */
[----:B------:R-:W-:Y:S01]  /*00f0*/  ISETP.LT.AND P0, PT, R11, 0x10, !P0 ;  /* 0x000000100b00780c */ /* 0x000fe20004701270 */
[----:B-1----:R-:W-:-:S05]  /*0100*/  FADD R6, R0, R5 ;  /* 0x0000000500067221 */ /* 0x002fca0000000000 */
[----:B------:R-:W1:Y:S02]  /*0110*/  SHFL.BFLY PT, R5, R6, 0x4, 0x1f ;  /* 0x0c801f0006057f89 */ /* 0x000e6400000e0000 */
[----:B-1----:R-:W-:-:S05]  /*0120*/  FADD R7, R6, R5 ;  /* 0x0000000506077221 */ /* 0x002fca0000000000 */
[----:B------:R-:W1:Y:S02]  /*0130*/  SHFL.BFLY PT, R4, R7, 0x2, 0x1f ;  /* 0x0c401f0007047f89 */ /* 0x000e6400000e0000 */
[----:B-1----:R-:W-:Y:S02]  /*0140*/  FADD R8, R7, R4 ;  /* 0x0000000407087221 */ /* 0x002fe40000000000 */
[----:B------:R-:W1:Y:S03]  /*0150*/  LDC.64 R4, c[0x0][0x218] ;  /* 0x00008600ff047b82 */ /* 0x000e660000000a00 */
[----:B------:R-:W2:Y:S01]  /*0160*/  SHFL.BFLY PT, R9, R8, 0x1, 0x1f ;  /* 0x0c201f0008097f89 */ /* 0x000ea200000e0000 */
[----:B-1----:R-:W-:-:S04]  /*0170*/  IMAD.WIDE R2, R11, 0x4, R4 ;  /* 0x000000040b027825 */ /* 0x002fc800078e0204 */
[----:B--2---:R-:W-:Y:S01]  /*0180*/  FADD R9, R8, R9 ;  /* 0x0000000908097221 */ /* 0x004fe20000000000 */
[----:B------:R-:W-:Y:S06]  /*0190*/  @!P0 EXIT ;  /* 0x000000000000894d */ /* 0x000fec0003800000 */
[----:B------:R-:W-:Y:S01]  /*01a0*/  STG.E desc[UR4][R2.64], R9 ;  /* 0x0000000902007986 */ /* 0x000fe2000c101904 */
[----:B------:R-:W-:Y:S05]  /*01b0*/  EXIT ;  /* 0x000000000000794d */ /* 0x000fea0003800000 */
.L_x_0:
[----:B------:R-:W-:-:S00]  /*01c0*/  BRA `(.L_x_0) ;  /* 0xfffffffc00fc7947 */ /* 0x000fc0000383ffff */
[----:B------:R-:W-:-:S00]  /*01d0*/  NOP ;  /* 0x0000000000007918 */ /* 0x000fc00000000000 */
        /* <DEDUP_REMOVED lines=10> */
.L_x_1:


//--------------------- .nv.constant0.triton_per_fused_mean_0 --------------------------
	.section	.nv.constant0.triton_per_fused_mean_0,"a",@progbits
	.sectionflags	@""
	.align	4
.nv.constant0.triton_per_fused_mean_0:
	.zero		552
